//
// Generated by NVIDIA NVVM Compiler
//
// Compiler Build ID: CL-36424714
// Cuda compilation tools, release 13.0, V13.0.88
// Based on NVVM 20.0.0
//

.version 9.0
.target sm_100
.address_size 64

	// .globl	_Z11constructRSPcS_i

.visible .entry _Z11constructRSPcS_i(
	.param .u64 .ptr .align 1 _Z11constructRSPcS_i_param_0,
	.param .u64 .ptr .align 1 _Z11constructRSPcS_i_param_1,
	.param .u32 _Z11constructRSPcS_i_param_2
)
{
	.reg .pred 	%p<6>;
	.reg .b16 	%rs<6>;
	.reg .b32 	%r<37>;
	.reg .b64 	%rd<19>;

	ld.param.u64 	%rd10, [_Z11constructRSPcS_i_param_0];
	ld.param.u64 	%rd11, [_Z11constructRSPcS_i_param_1];
	ld.param.u32 	%r20, [_Z11constructRSPcS_i_param_2];
	cvta.to.global.u64 	%rd1, %rd11;
	cvta.to.global.u64 	%rd2, %rd10;
	mov.u32 	%r21, %tid.x;
	mov.u32 	%r22, %ctaid.x;
	mov.u32 	%r23, %ntid.x;
	mad.lo.s32 	%r1, %r22, %r23, %r21;
	mul.lo.s32 	%r2, %r20, %r1;
	add.s32 	%r24, %r1, -1;
	mul.lo.s32 	%r25, %r24, %r1;
	shr.u32 	%r26, %r25, 31;
	add.s32 	%r27, %r25, %r26;
	shr.s32 	%r28, %r27, 1;
	neg.s32 	%r3, %r28;
	sub.s32 	%r4, %r20, %r1;
	setp.lt.s32 	%p1, %r4, 1;
	@%p1 bra 	$L__BB0_7;
	and.b32  	%r5, %r4, 3;
	sub.s32 	%r30, %r1, %r20;
	setp.gt.u32 	%p2, %r30, -4;
	mov.b32 	%r34, 0;
	@%p2 bra 	$L__BB0_4;
	and.b32  	%r34, %r4, 2147483644;
	neg.s32 	%r33, %r34;
	add.s64 	%rd17, %rd2, 1;
	add.s64 	%rd4, %rd1, 3;
	add.s32 	%r32, %r3, %r2;
$L__BB0_3:
	cvt.s64.s32 	%rd12, %r32;
	add.s64 	%rd13, %rd4, %rd12;
	ld.global.u8 	%rs1, [%rd17+-1];
	st.global.u8 	[%rd13+-3], %rs1;
	ld.global.u8 	%rs2, [%rd17];
	st.global.u8 	[%rd13+-2], %rs2;
	ld.global.u8 	%rs3, [%rd17+1];
	st.global.u8 	[%rd13+-1], %rs3;
	ld.global.u8 	%rs4, [%rd17+2];
	st.global.u8 	[%rd13], %rs4;
	add.s32 	%r33, %r33, 4;
	add.s64 	%rd17, %rd17, 4;
	add.s32 	%r32, %r32, 4;
	setp.ne.s32 	%p3, %r33, 0;
	@%p3 bra 	$L__BB0_3;
$L__BB0_4:
	setp.eq.s32 	%p4, %r5, 0;
	@%p4 bra 	$L__BB0_7;
	add.s32 	%r31, %r34, %r3;
	add.s32 	%r36, %r31, %r2;
	cvt.u64.u32 	%rd14, %r34;
	add.s64 	%rd18, %rd2, %rd14;
	neg.s32 	%r35, %r5;
$L__BB0_6:
	.pragma "nounroll";
	cvt.s64.s32 	%rd15, %r36;
	add.s64 	%rd16, %rd1, %rd15;
	ld.global.u8 	%rs5, [%rd18];
	st.global.u8 	[%rd16], %rs5;
	add.s32 	%r36, %r36, 1;
	add.s64 	%rd18, %rd18, 1;
	add.s32 	%r35, %r35, 1;
	setp.ne.s32 	%p5, %r35, 0;
	@%p5 bra 	$L__BB0_6;
$L__BB0_7:
	ret;

}


// ===== COMPILED SASS (sm_100) =====

	.target	sm_100

	.elftype	@"ET_EXEC"


//--------------------- .note.nv.tkinfo           --------------------------
	.section	.note.nv.tkinfo,"",@"SHT_NOTE"
	.sectionflags	@"SHF_NOTE_NV_TKINFO"
	.tkinfo
        /*0018*/ 	.word	0x00000002
        /*0030*/ 	.string	""
        /*0030*/ 	.string	"ptxas"
        /*0030*/ 	.string	"Cuda compilation tools, release 13.0, V13.0.88"
        /*0030*/ 	.string	"Build cuda_13.0.r13.0/compiler.36424714_0"
        /*0030*/ 	.string	"-arch sm_100 -m 64 "



//--------------------- .note.nv.cuinfo           --------------------------
	.section	.note.nv.cuinfo,"",@"SHT_NOTE"
	.sectionflags	@"SHF_NOTE_NV_CUINFO"
        /*0018*/ 	.short	0x0002
        /*001a*/ 	.short	0x0064
        /*001c*/ 	.short	0x0082
	.zero		2


//--------------------- .nv.info                  --------------------------
	.section	.nv.info,"",@"SHT_CUDA_INFO"
	.align	4


	//----- nvinfo : EIATTR_REGCOUNT
	.align		4
        /*0000*/ 	.byte	0x04, 0x2f
        /*0002*/ 	.short	(.L_1 - .L_0)
	.align		4
.L_0:
        /*0004*/ 	.word	index@(_Z11constructRSPcS_i)
        /*0008*/ 	.word	0x0000001a


	//----- nvinfo : EIATTR_FRAME_SIZE
	.align		4
.L_1:
        /*000c*/ 	.byte	0x04, 0x11
        /*000e*/ 	.short	(.L_3 - .L_2)
	.align		4
.L_2:
        /*0010*/ 	.word	index@(_Z11constructRSPcS_i)
        /*0014*/ 	.word	0x00000000


	//----- nvinfo : EIATTR_MIN_STACK_SIZE
	.align		4
.L_3:
        /*0018*/ 	.byte	0x04, 0x12
        /*001a*/ 	.short	(.L_5 - .L_4)
	.align		4
.L_4:
        /*001c*/ 	.word	index@(_Z11constructRSPcS_i)
        /*0020*/ 	.word	0x00000000
.L_5:


//--------------------- .nv.compat                --------------------------
	.section	.nv.compat,"",@"SHT_CUDA_COMPAT_INFO"
	.align	4
        /*0000*/ 	.byte	0x02, 0x09, 0x00, 0x00, 0x02, 0x02, 0x01, 0x00, 0x02, 0x05, 0x05, 0x00, 0x03, 0x07, 0x01, 0x01
        /*0010*/ 	.byte	0x02, 0x03, 0x00, 0x00, 0x02, 0x06, 0x01, 0x00, 0x04, 0x0b, 0x08, 0x00, 0x09, 0x00, 0x00, 0x00
        /*0020*/ 	.byte	0x00, 0x00, 0x00, 0x00


//--------------------- .nv.info._Z11constructRSPcS_i --------------------------
	.section	.nv.info._Z11constructRSPcS_i,"",@"SHT_CUDA_INFO"
	.sectionflags	@""
	.align	4


	//----- nvinfo : EIATTR_CUDA_API_VERSION
	.align		4
        /*0000*/ 	.byte	0x04, 0x37
        /*0002*/ 	.short	(.L_7 - .L_6)
.L_6:
        /*0004*/ 	.word	0x00000082


	//----- nvinfo : EIATTR_KPARAM_INFO
	.align		4
.L_7:
        /*0008*/ 	.byte	0x04, 0x17
        /*000a*/ 	.short	(.L_9 - .L_8)
.L_8:
        /*000c*/ 	.word	0x00000000
        /*0010*/ 	.short	0x0002
        /*0012*/ 	.short	0x0010
        /*0014*/ 	.byte	0x00, 0xf0, 0x11, 0x00


	//----- nvinfo : EIATTR_KPARAM_INFO
	.align		4
.L_9:
        /*0018*/ 	.byte	0x04, 0x17
        /*001a*/ 	.short	(.L_11 - .L_10)
.L_10:
        /*001c*/ 	.word	0x00000000
        /*0020*/ 	.short	0x0001
        /*0022*/ 	.short	0x0008
        /*0024*/ 	.byte	0x00, 0xf5, 0x21, 0x00


	//----- nvinfo : EIATTR_KPARAM_INFO
	.align		4
.L_11:
        /*0028*/ 	.byte	0x04, 0x17
        /*002a*/ 	.short	(.L_13 - .L_12)
.L_12:
        /*002c*/ 	.word	0x00000000
        /*0030*/ 	.short	0x0000
        /*0032*/ 	.short	0x0000
        /*0034*/ 	.byte	0x00, 0xf5, 0x21, 0x00


	//----- nvinfo : EIATTR_SPARSE_MMA_MASK
	.align		4
.L_13:
        /*0038*/ 	.byte	0x03, 0x50
        /*003a*/ 	.short	0x0000


	//----- nvinfo : EIATTR_MAXREG_COUNT
	.align		4
        /*003c*/ 	.byte	0x03, 0x1b
        /*003e*/ 	.short	0x00ff


	//----- nvinfo : EIATTR_MERCURY_ISA_VERSION
	.align		4
        /*0040*/ 	.byte	0x03, 0x5f
        /*0042*/ 	.short	0x0101


	//----- nvinfo : EIATTR_VRC_CTA_INIT_COUNT
	.align		4
        /*0044*/ 	.byte	0x02, 0x4a
	.zero		1
	.zero		1


	//----- nvinfo : EIATTR_EXIT_INSTR_OFFSETS
	.align		4
        /*0048*/ 	.byte	0x04, 0x1c
        /*004a*/ 	.short	(.L_15 - .L_14)


	//   ....[0]....
.L_14:
        /*004c*/ 	.word	0x00000090


	//   ....[1]....
        /*0050*/ 	.word	0x00000320


	//   ....[2]....
        /*0054*/ 	.word	0x00000460


	//----- nvinfo : EIATTR_CRS_STACK_SIZE
	.align		4
.L_15:
        /*0058*/ 	.byte	0x04, 0x1e
        /*005a*/ 	.short	(.L_17 - .L_16)
.L_16:
        /*005c*/ 	.word	0x00000000


	//----- nvinfo : EIATTR_CBANK_PARAM_SIZE
	.align		4
.L_17:
        /*0060*/ 	.byte	0x03, 0x19
        /*0062*/ 	.short	0x0014


	//----- nvinfo : EIATTR_PARAM_CBANK
	.align		4
        /*0064*/ 	.byte	0x04, 0x0a
        /*0066*/ 	.short	(.L_19 - .L_18)
	.align		4
.L_18:
        /*0068*/ 	.word	index@(.nv.constant0._Z11constructRSPcS_i)
        /*006c*/ 	.short	0x0380
        /*006e*/ 	.short	0x0014


	//----- nvinfo : EIATTR_SW_WAR
	.align		4
.L_19:
        /*0070*/ 	.byte	0x04, 0x36
        /*0072*/ 	.short	(.L_21 - .L_20)
.L_20:
        /*0074*/ 	.word	0x00000008
.L_21:


//--------------------- .nv.callgraph             --------------------------
	.section	.nv.callgraph,"",@"SHT_CUDA_CALLGRAPH"
	.align	4
	.sectionentsize	8
	.align		4
        /*0000*/ 	.word	0x00000000
	.align		4
        /*0004*/ 	.word	0xffffffff
	.align		4
        /*0008*/ 	.word	0x00000000
	.align		4
        /*000c*/ 	.word	0xfffffffe
	.align		4
        /*0010*/ 	.word	0x00000000
	.align		4
        /*0014*/ 	.word	0xfffffffd
	.align		4
        /*0018*/ 	.word	0x00000000
	.align		4
        /*001c*/ 	.word	0xfffffffc


//--------------------- .text._Z11constructRSPcS_i --------------------------
	.section	.text._Z11constructRSPcS_i,"ax",@progbits
	.align	128
        .global         _Z11constructRSPcS_i
        .type           _Z11constructRSPcS_i,@function
        .size           _Z11constructRSPcS_i,(.L_x_5 - _Z11constructRSPcS_i)
        .other          _Z11constructRSPcS_i,@"STO_CUDA_ENTRY STV_DEFAULT"
_Z11constructRSPcS_i:
.text._Z11constructRSPcS_i:
[----:B------:R-:W-:Y:S01]  /*0000*/  LDC R1, c[0x0][0x37c] ;  /* 0x0000df00ff017b82 */ /* 0x000fe20000000800 */
[----:B------:R-:W0:Y:S07]  /*0010*/  S2R R0, SR_TID.X ;  /* 0x0000000000007919 */ /* 0x000e2e0000002100 */
[----:B------:R-:W0:Y:S01]  /*0020*/  S2UR UR4, SR_CTAID.X ;  /* 0x00000000000479c3 */ /* 0x000e220000002500 */
[----:B------:R-:W1:Y:S07]  /*0030*/  LDCU UR8, c[0x0][0x390] ;  /* 0x00007200ff0877ac */ /* 0x000e6e0008000800 */
[----:B------:R-:W0:Y:S02]  /*0040*/  LDC R3, c[0x0][0x360] ;  /* 0x0000d800ff037b82 */ /* 0x000e240000000800 */
[----:B0-----:R-:W-:-:S04]  /*0050*/  IMAD R0, R3, UR4, R0 ;  /* 0x0000000403007c24 */ /* 0x001fc8000f8e0200 */
[C---:B------:R-:W-:Y:S01]  /*0060*/  VIADD R3, R0.reuse, 0xffffffff ;  /* 0xffffffff00037836 */ /* 0x040fe20000000000 */
[----:B-1----:R-:W-:-:S04]  /*0070*/  IADD3 R4, PT, PT, -R0, UR8, RZ ;  /* 0x0000000800047c10 */ /* 0x002fc8000fffe1ff */
[----:B------:R-:W-:-:S13]  /*0080*/  ISETP.GE.AND P0, PT, R4, 0x1, PT ;  /* 0x000000010400780c */ /* 0x000fda0003f06270 */
[----:B------:R-:W-:Y:S05]  /*0090*/  @!P0 EXIT ;  /* 0x000000000000894d */ /* 0x000fea0003800000 */
[----:B------:R-:W-:Y:S01]  /*00a0*/  VIADD R2, R0, -UR8 ;  /* 0x8000000800027c36 */ /* 0x000fe20008000000 */
[----:B------:R-:W-:Y:S01]  /*00b0*/  LOP3.LUT R8, R4, 0x3, RZ, 0xc0, !PT ;  /* 0x0000000304087812 */ /* 0x000fe200078ec0ff */
[----:B------:R-:W-:Y:S01]  /*00c0*/  IMAD R3, R0, R3, RZ ;  /* 0x0000000300037224 */ /* 0x000fe200078e02ff */
[----:B------:R-:W0:Y:S01]  /*00d0*/  LDCU.64 UR6, c[0x0][0x358] ;  /* 0x00006b00ff0677ac */ /* 0x000e220008000a00 */
[----:B------:R-:W-:Y:S01]  /*00e0*/  BSSY.RECONVERGENT B0, `(.L_x_0) ;  /* 0x0000023000007945 */ /* 0x000fe20003800200 */
[----:B------:R-:W-:Y:S01]  /*00f0*/  ISETP.GT.U32.AND P1, PT, R2, -0x4, PT ;  /* 0xfffffffc0200780c */ /* 0x000fe20003f24070 */
[----:B------:R-:W-:Y:S01]  /*0100*/  IMAD.MOV.U32 R10, RZ, RZ, RZ ;  /* 0x000000ffff0a7224 */ /* 0x000fe200078e00ff */
[----:B------:R-:W-:Y:S02]  /*0110*/  LEA.HI R3, R3, R3, RZ, 0x1 ;  /* 0x0000000303037211 */ /* 0x000fe400078f08ff */
[----:B------:R-:W-:Y:S02]  /*0120*/  ISETP.NE.AND P0, PT, R8, RZ, PT ;  /* 0x000000ff0800720c */ /* 0x000fe40003f05270 */
[----:B------:R-:W-:-:S07]  /*0130*/  SHF.R.S32.HI R9, RZ, 0x1, R3 ;  /* 0x00000001ff097819 */ /* 0x000fce0000011403 */
[----:B------:R-:W-:Y:S05]  /*0140*/  @P1 BRA `(.L_x_1) ;  /* 0x0000000000701947 */ /* 0x000fea0003800000 */
[----:B------:R-:W1:Y:S01]  /*0150*/  LDCU.64 UR4, c[0x0][0x380] ;  /* 0x00007000ff0477ac */ /* 0x000e620008000a00 */
[----:B------:R-:W2:Y:S01]  /*0160*/  LDC.64 R2, c[0x0][0x388] ;  /* 0x0000e200ff027b82 */ /* 0x000ea20000000a00 */
[----:B------:R-:W-:Y:S01]  /*0170*/  LOP3.LUT R10, R4, 0x7ffffffc, RZ, 0xc0, !PT ;  /* 0x7ffffffc040a7812 */ /* 0x000fe200078ec0ff */
[----:B------:R-:W-:-:S04]  /*0180*/  IMAD R13, R0, UR8, -R9 ;  /* 0x00000008000d7c24 */ /* 0x000fc8000f8e0a09 */
[----:B------:R-:W-:Y:S01]  /*0190*/  IMAD.MOV R11, RZ, RZ, -R10 ;  /* 0x000000ffff0b7224 */ /* 0x000fe200078e0a0a */
[----:B-1----:R-:W-:-:S04]  /*01a0*/  UIADD3 UR4, UP0, UPT, UR4, 0x1, URZ ;  /* 0x0000000104047890 */ /* 0x002fc8000ff1e0ff */
[----:B------:R-:W-:Y:S02]  /*01b0*/  UIADD3.X UR5, UPT, UPT, URZ, UR5, URZ, UP0, !UPT ;  /* 0x00000005ff057290 */ /* 0x000fe400087fe4ff */
[----:B------:R-:W-:-:S04]  /*01c0*/  MOV R12, UR4 ;  /* 0x00000004000c7c02 */ /* 0x000fc80008000f00 */
[----:B------:R-:W-:-:S07]  /*01d0*/  IMAD.U32 R23, RZ, RZ, UR5 ;  /* 0x00000005ff177e24 */ /* 0x000fce000f8e00ff */
.L_x_2:
[----:B------:R-:W-:Y:S02]  /*01e0*/  IMAD.MOV.U32 R4, RZ, RZ, R12 ;  /* 0x000000ffff047224 */ /* 0x000fe400078e000c */
[----:B------:R-:W-:-:S05]  /*01f0*/  IMAD.MOV.U32 R5, RZ, RZ, R23 ;  /* 0x000000ffff057224 */ /* 0x000fca00078e0017 */
[----:B01----:R-:W3:Y:S01]  /*0200*/  LDG.E.U8 R15, desc[UR6][R4.64+-0x1] ;  /* 0xffffff06040f7981 */ /* 0x003ee2000c1e1100 */
[----:B------:R-:W-:Y:S02]  /*0210*/  SHF.R.S32.HI R12, RZ, 0x1f, R13 ;  /* 0x0000001fff0c7819 */ /* 0x000fe4000001140d */
[----:B--2---:R-:W-:-:S04]  /*0220*/  IADD3 R6, P1, P2, R13, 0x3, R2 ;  /* 0x000000030d067810 */ /* 0x004fc80007a3e002 */
[----:B------:R-:W-:-:S05]  /*0230*/  IADD3.X R7, PT, PT, R12, R3, RZ, P1, P2 ;  /* 0x000000030c077210 */ /* 0x000fca0000fe44ff */
[----:B---3--:R1:W-:Y:S04]  /*0240*/  STG.E.U8 desc[UR6][R6.64+-0x3], R15 ;  /* 0xfffffd0f06007986 */ /* 0x0083e8000c101106 */
[----:B------:R-:W2:Y:S04]  /*0250*/  LDG.E.U8 R17, desc[UR6][R4.64] ;  /* 0x0000000604117981 */ /* 0x000ea8000c1e1100 */
[----:B--2---:R1:W-:Y:S04]  /*0260*/  STG.E.U8 desc[UR6][R6.64+-0x2], R17 ;  /* 0xfffffe1106007986 */ /* 0x0043e8000c101106 */
[----:B------:R-:W2:Y:S04]  /*0270*/  LDG.E.U8 R19, desc[UR6][R4.64+0x1] ;  /* 0x0000010604137981 */ /* 0x000ea8000c1e1100 */
[----:B--2---:R1:W-:Y:S04]  /*0280*/  STG.E.U8 desc[UR6][R6.64+-0x1], R19 ;  /* 0xffffff1306007986 */ /* 0x0043e8000c101106 */
[----:B------:R-:W2:Y:S01]  /*0290*/  LDG.E.U8 R21, desc[UR6][R4.64+0x2] ;  /* 0x0000020604157981 */ /* 0x000ea2000c1e1100 */
[----:B------:R-:W-:Y:S01]  /*02a0*/  IADD3 R11, PT, PT, R11, 0x4, RZ ;  /* 0x000000040b0b7810 */ /* 0x000fe20007ffe0ff */
[----:B------:R-:W-:Y:S01]  /*02b0*/  VIADD R13, R13, 0x4 ;  /* 0x000000040d0d7836 */ /* 0x000fe20000000000 */
[----:B------:R-:W-:-:S02]  /*02c0*/  IADD3 R12, P2, PT, R4, 0x4, RZ ;  /* 0x00000004040c7810 */ /* 0x000fc40007f5e0ff */
[----:B------:R-:W-:-:S03]  /*02d0*/  ISETP.NE.AND P1, PT, R11, RZ, PT ;  /* 0x000000ff0b00720c */ /* 0x000fc60003f25270 */
[----:B------:R-:W-:Y:S01]  /*02e0*/  IMAD.X R23, RZ, RZ, R5, P2 ;  /* 0x000000ffff177224 */ /* 0x000fe200010e0605 */
[----:B--2---:R1:W-:Y:S09]  /*02f0*/  STG.E.U8 desc[UR6][R6.64], R21 ;  /* 0x0000001506007986 */ /* 0x0043f2000c101106 */
[----:B------:R-:W-:Y:S05]  /*0300*/  @P1 BRA `(.L_x_2) ;  /* 0xfffffffc00b41947 */ /* 0x000fea000383ffff */
.L_x_1:
[----:B0-----:R-:W-:Y:S05]  /*0310*/  BSYNC.RECONVERGENT B0 ;  /* 0x0000000000007941 */ /* 0x001fea0003800200 */
.L_x_0:
[----:B------:R-:W-:Y:S05]  /*0320*/  @!P0 EXIT ;  /* 0x000000000000894d */ /* 0x000fea0003800000 */
[----:B------:R-:W0:Y:S01]  /*0330*/  LDCU.64 UR4, c[0x0][0x380] ;  /* 0x00007000ff0477ac */ /* 0x000e220008000a00 */
[----:B------:R-:W-:Y:S02]  /*0340*/  IMAD.IADD R9, R10, 0x1, -R9 ;  /* 0x000000010a097824 */ /* 0x000fe400078e0a09 */
[----:B------:R-:W-:Y:S01]  /*0350*/  IMAD.MOV R8, RZ, RZ, -R8 ;  /* 0x000000ffff087224 */ /* 0x000fe200078e0a08 */
[----:B------:R-:W2:Y:S01]  /*0360*/  LDCU.64 UR10, c[0x0][0x388] ;  /* 0x00007100ff0a77ac */ /* 0x000ea20008000a00 */
[----:B------:R-:W-:Y:S01]  /*0370*/  IMAD R0, R0, UR8, R9 ;  /* 0x0000000800007c24 */ /* 0x000fe2000f8e0209 */
[----:B0-----:R-:W-:-:S04]  /*0380*/  IADD3 R10, P0, PT, R10, UR4, RZ ;  /* 0x000000040a0a7c10 */ /* 0x001fc8000ff1e0ff */
[----:B--2---:R-:W-:-:S09]  /*0390*/  IADD3.X R11, PT, PT, RZ, UR5, RZ, P0, !PT ;  /* 0x00000005ff0b7c10 */ /* 0x004fd200087fe4ff */
.L_x_3:
[----:B0-----:R-:W-:Y:S02]  /*03a0*/  IMAD.MOV.U32 R3, RZ, RZ, R11 ;  /* 0x000000ffff037224 */ /* 0x001fe400078e000b */
[----:B------:R-:W-:-:S05]  /*03b0*/  IMAD.MOV.U32 R2, RZ, RZ, R10 ;  /* 0x000000ffff027224 */ /* 0x000fca00078e000a */
[----:B------:R-:W2:Y:S01]  /*03c0*/  LDG.E.U8 R3, desc[UR6][R2.64] ;  /* 0x0000000602037981 */ /* 0x000ea2000c1e1100 */
[----:B------:R-:W-:Y:S02]  /*03d0*/  IADD3 R4, P0, PT, R0, UR10, RZ ;  /* 0x0000000a00047c10 */ /* 0x000fe4000ff1e0ff */
[----:B------:R-:W-:Y:S02]  /*03e0*/  IADD3 R8, PT, PT, R8, 0x1, RZ ;  /* 0x0000000108087810 */ /* 0x000fe40007ffe0ff */
[C---:B------:R-:W-:Y:S01]  /*03f0*/  LEA.HI.X.SX32 R5, R0.reuse, UR11, 0x1, P0 ;  /* 0x0000000b00057c11 */ /* 0x040fe200080f0eff */
[----:B------:R-:W-:Y:S01]  /*0400*/  VIADD R0, R0, 0x1 ;  /* 0x0000000100007836 */ /* 0x000fe20000000000 */
[----:B------:R-:W-:Y:S02]  /*0410*/  ISETP.NE.AND P0, PT, R8, RZ, PT ;  /* 0x000000ff0800720c */ /* 0x000fe40003f05270 */
[----:B------:R-:W-:-:S05]  /*0420*/  IADD3 R10, P1, PT, R10, 0x1, RZ ;  /* 0x000000010a0a7810 */ /* 0x000fca0007f3e0ff */
[----:B------:R-:W-:Y:S01]  /*0430*/  IMAD.X R11, RZ, RZ, R11, P1 ;  /* 0x000000ffff0b7224 */ /* 0x000fe200008e060b */
[----:B--2---:R0:W-:Y:S05]  /*0440*/  STG.E.U8 desc[UR6][R4.64], R3 ;  /* 0x0000000304007986 */ /* 0x0041ea000c101106 */
[----:B------:R-:W-:Y:S05]  /*0450*/  @P0 BRA `(.L_x_3) ;  /* 0xfffffffc00d00947 */ /* 0x000fea000383ffff */
[----:B------:R-:W-:Y:S05]  /*0460*/  EXIT ;  /* 0x000000000000794d */ /* 0x000fea0003800000 */
.L_x_4:
[----:B------:R-:W-:-:S00]  /*0470*/  BRA `(.L_x_4) ;  /* 0xfffffffc00fc7947 */ /* 0x000fc0000383ffff */
[----:B------:R-:W-:-:S00]  /*0480*/  NOP ;  /* 0x0000000000007918 */ /* 0x000fc00000000000 */
[----:B------:R-:W-:-:S00]  /*0490*/  NOP ;  /* 0x0000000000007918 */ /* 0x000fc00000000000 */
[----:B------:R-:W-:-:S00]  /*04a0*/  NOP ;  /* 0x0000000000007918 */ /* 0x000fc00000000000 */
[----:B------:R-:W-:-:S00]  /*04b0*/  NOP ;  /* 0x0000000000007918 */ /* 0x000fc00000000000 */
[----:B------:R-:W-:-:S00]  /*04c0*/  NOP ;  /* 0x0000000000007918 */ /* 0x000fc00000000000 */
[----:B------:R-:W-:-:S00]  /*04d0*/  NOP ;  /* 0x0000000000007918 */ /* 0x000fc00000000000 */
[----:B------:R-:W-:-:S00]  /*04e0*/  NOP ;  /* 0x0000000000007918 */ /* 0x000fc00000000000 */
[----:B------:R-:W-:-:S00]  /*04f0*/  NOP ;  /* 0x0000000000007918 */ /* 0x000fc00000000000 */
.L_x_5:


//--------------------- .nv.shared.reserved.0     --------------------------
	.section	.nv.shared.reserved.0,"aw",@nobits
	.weak		__nv_reservedSMEM_offset_0_alias
	.size		__nv_reservedSMEM_offset_0_alias, 0, 64
	.other		__nv_reservedSMEM_offset_0_alias,@"STO_CUDA_RESERVED_SHARED STV_DEFAULT"
__nv_reservedSMEM_offset_0_alias:
	.zero		0
	.zero		64


//--------------------- .nv.constant0._Z11constructRSPcS_i --------------------------
	.section	.nv.constant0._Z11constructRSPcS_i,"a",@progbits
	.sectionflags	@""
	.align	4
.nv.constant0._Z11constructRSPcS_i:
	.zero		916


//--------------------- SYMBOLS --------------------------

	.type		.nv.reservedSmem.offset0,@object
	.size		.nv.reservedSmem.offset0,0x4
